	.headerflags	@"EF_CUDA_TEXMODE_UNIFIED EF_CUDA_64BIT_ADDRESS EF_CUDA_ACCELERATORS EF_CUDA_SM90 EF_CUDA_VIRTUAL_SM(EF_CUDA_SM90)"
	.elftype	@"ET_EXEC"


//--------------------- .nv.info                  --------------------------
	.section	.nv.info,"",@"SHT_CUDA_INFO"
	.align	4


	//----- nvinfo : EIATTR_REGCOUNT
	.align		4
        /*0000*/ 	.byte	0x04, 0x2f
        /*0002*/ 	.short	(.L_1 - .L_0)
	.align		4
.L_0:
        /*0004*/ 	.word	index@(triton_poi_fused_convolution_25)
        /*0008*/ 	.word	0x0000000c


	//----- nvinfo : EIATTR_MIN_STACK_SIZE
	.align		4
.L_1:
        /*000c*/ 	.byte	0x04, 0x12
        /*000e*/ 	.short	(.L_3 - .L_2)
	.align		4
.L_2:
        /*0010*/ 	.word	index@(triton_poi_fused_convolution_25)
        /*0014*/ 	.word	0x00000000


	//----- nvinfo : EIATTR_FRAME_SIZE
	.align		4
.L_3:
        /*0018*/ 	.byte	0x04, 0x11
        /*001a*/ 	.short	(.L_5 - .L_4)
	.align		4
.L_4:
        /*001c*/ 	.word	index@(triton_poi_fused_convolution_25)
        /*0020*/ 	.word	0x00000000


	//----- nvinfo : EIATTR_MIN_STACK_SIZE
	.align		4
.L_5:
        /*0024*/ 	.byte	0x04, 0x12
        /*0026*/ 	.short	(.L_7 - .L_6)
	.align		4
.L_6:
        /*0028*/ 	.word	index@(triton_poi_fused_convolution_25)
        /*002c*/ 	.word	0x00000000
.L_7:


//--------------------- .nv.info.triton_poi_fused_convolution_25 --------------------------
	.section	.nv.info.triton_poi_fused_convolution_25,"",@"SHT_CUDA_INFO"
	.sectionflags	@""
	.align	4


	//----- nvinfo : EIATTR_CUDA_API_VERSION
	.align		4
        /*0000*/ 	.byte	0x04, 0x37
        /*0002*/ 	.short	(.L_9 - .L_8)
.L_8:
        /*0004*/ 	.word	0x0000007c


	//----- nvinfo : EIATTR_KPARAM_INFO
	.align		4
.L_9:
        /*0008*/ 	.byte	0x04, 0x17
        /*000a*/ 	.short	(.L_11 - .L_10)
.L_10:
        /*000c*/ 	.word	0x00000000
        /*0010*/ 	.short	0x0002
        /*0012*/ 	.short	0x0010
        /*0014*/ 	.byte	0x00, 0xf0, 0x11, 0x00


	//----- nvinfo : EIATTR_KPARAM_INFO
	.align		4
.L_11:
        /*0018*/ 	.byte	0x04, 0x17
        /*001a*/ 	.short	(.L_13 - .L_12)
.L_12:
        /*001c*/ 	.word	0x00000000
        /*0020*/ 	.short	0x0001
        /*0022*/ 	.short	0x0008
        /*0024*/ 	.byte	0x00, 0xf4, 0x21, 0x00


	//----- nvinfo : EIATTR_KPARAM_INFO
	.align		4
.L_13:
        /*0028*/ 	.byte	0x04, 0x17
        /*002a*/ 	.short	(.L_15 - .L_14)
.L_14:
        /*002c*/ 	.word	0x00000000
        /*0030*/ 	.short	0x0000
        /*0032*/ 	.short	0x0000
        /*0034*/ 	.byte	0x00, 0xf4, 0x21, 0x00


	//----- nvinfo : EIATTR_SPARSE_MMA_MASK
	.align		4
.L_15:
        /*0038*/ 	.byte	0x03, 0x50
        /*003a*/ 	.short	0x0000


	//----- nvinfo : EIATTR_MAXREG_COUNT
	.align		4
        /*003c*/ 	.byte	0x03, 0x1b
        /*003e*/ 	.short	0x00ff


	//----- nvinfo : EIATTR_EXIT_INSTR_OFFSETS
	.align		4
        /*0040*/ 	.byte	0x04, 0x1c
        /*0042*/ 	.short	(.L_17 - .L_16)


	//   ....[0]....
.L_16:
        /*0044*/ 	.word	0x00000150


	//----- nvinfo : EIATTR_REQNTID
	.align		4
.L_17:
        /*0048*/ 	.byte	0x04, 0x10
        /*004a*/ 	.short	(.L_19 - .L_18)
.L_18:
        /*004c*/ 	.word	0x00000100
        /*0050*/ 	.word	0x00000001
        /*0054*/ 	.word	0x00000001


	//----- nvinfo : EIATTR_CBANK_PARAM_SIZE
	.align		4
.L_19:
        /*0058*/ 	.byte	0x03, 0x19
        /*005a*/ 	.short	0x0014


	//----- nvinfo : EIATTR_PARAM_CBANK
	.align		4
        /*005c*/ 	.byte	0x04, 0x0a
        /*005e*/ 	.short	(.L_21 - .L_20)
	.align		4
.L_20:
        /*0060*/ 	.word	index@(.nv.constant0.triton_poi_fused_convolution_25)
        /*0064*/ 	.short	0x0210
        /*0066*/ 	.short	0x0014


	//----- nvinfo : EIATTR_SW_WAR
	.align		4
.L_21:
        /*0068*/ 	.byte	0x04, 0x36
        /*006a*/ 	.short	(.L_23 - .L_22)
.L_22:
        /*006c*/ 	.word	0x00000008
.L_23:


//--------------------- .nv.callgraph             --------------------------
	.section	.nv.callgraph,"",@"SHT_CUDA_CALLGRAPH"
	.align	4
	.sectionentsize	8
	.align		4
        /*0000*/ 	.word	0x00000000
	.align		4
        /*0004*/ 	.word	0xffffffff
	.align		4
        /*0008*/ 	.word	0x00000000
	.align		4
        /*000c*/ 	.word	0xfffffffe
	.align		4
        /*0010*/ 	.word	0x00000000
	.align		4
        /*0014*/ 	.word	0xfffffffd
	.align		4
        /*0018*/ 	.word	0x00000000
	.align		4
        /*001c*/ 	.word	0xfffffffc


//--------------------- .text.triton_poi_fused_convolution_25 --------------------------
	.section	.text.triton_poi_fused_convolution_25,"ax",@progbits
	.align	128
        .global         triton_poi_fused_convolution_25
        .type           triton_poi_fused_convolution_25,@function
        .size           triton_poi_fused_convolution_25,(.L_x_1 - triton_poi_fused_convolution_25)
        .other          triton_poi_fused_convolution_25,@"STO_CUDA_ENTRY STV_DEFAULT"
triton_poi_fused_convolution_25:
.text.triton_poi_fused_convolution_25:
[----:B------:R-:W-:Y:S01]  /*0000*/  LDC R1, c[0x0][0x28] ;  /* 0x00000a00ff017b82 */ /* 0x000fe20000000800 */
[----:B------:R-:W1:Y:S07]  /*0010*/  S2R R0, SR_TID.X ;  /* 0x0000000000007919 */ /* 0x000e6e0000002100 */
[----:B------:R-:W2:Y:S01]  /*0020*/  LDC.64 R4, c[0x0][0x218] ;  /* 0x00008600ff047b82 */ /* 0x000ea20000000a00 */
[----:B------:R-:W-:Y:S01]  /*0030*/  ULDC.64 UR4, c[0x0][0x208] ;  /* 0x0000820000047ab9 */ /* 0x000fe20000000a00 */
[----:B------:R-:W3:Y:S06]  /*0040*/  S2R R7, SR_CTAID.X ;  /* 0x0000000000077919 */ /* 0x000eec0000002500 */
[----:B------:R-:W4:Y:S01]  /*0050*/  LDC.64 R2, c[0x0][0x210] ;  /* 0x00008400ff027b82 */ /* 0x000f220000000a00 */
[----:B-1----:R-:W-:Y:S01]  /*0060*/  IMAD.SHL.U32 R0, R0, 0x2, RZ ;  /* 0x0000000200007824 */ /* 0x002fe200078e00ff */
[----:B---3--:R-:W-:-:S04]  /*0070*/  SHF.R.S32.HI R6, RZ, 0x16, R7 ;  /* 0x00000016ff067819 */ /* 0x008fc80000011407 */
[----:B------:R-:W-:-:S04]  /*0080*/  LOP3.LUT R0, R0, 0x1fe, RZ, 0xc0, !PT ;  /* 0x000001fe00007812 */ /* 0x000fc800078ec0ff */
[----:B------:R-:W-:Y:S02]  /*0090*/  LEA R7, R7, R0, 0x9 ;  /* 0x0000000007077211 */ /* 0x000fe400078e48ff */
[----:B------:R-:W-:-:S03]  /*00a0*/  SGXT R0, R6, 0x1 ;  /* 0x000000010600781a */ /* 0x000fc60000000200 */
[----:B----4-:R-:W-:Y:S01]  /*00b0*/  IMAD.WIDE R2, R7, 0x4, R2 ;  /* 0x0000000407027825 */ /* 0x010fe200078e0202 */
[----:B------:R-:W-:-:S04]  /*00c0*/  LEA.HI R0, R0, R7, RZ, 0x7 ;  /* 0x0000000700007211 */ /* 0x000fc800078f38ff */
[----:B------:R-:W-:-:S05]  /*00d0*/  LOP3.LUT R0, R0, 0xffffff80, RZ, 0xc0, !PT ;  /* 0xffffff8000007812 */ /* 0x000fca00078ec0ff */
[----:B------:R-:W-:Y:S02]  /*00e0*/  IMAD.IADD R9, R7, 0x1, -R0 ;  /* 0x0000000107097824 */ /* 0x000fe400078e0a00 */
[----:B------:R-:W3:Y:S02]  /*00f0*/  LDG.E.64 R6, desc[UR4][R2.64] ;  /* 0x0000000402067981 */ /* 0x000ee4000c1e1b00 */
[----:B--2---:R-:W-:-:S06]  /*0100*/  IMAD.WIDE R4, R9, 0x4, R4 ;  /* 0x0000000409047825 */ /* 0x004fcc00078e0204 */
[----:B------:R-:W3:Y:S02]  /*0110*/  LDG.E.EL.64 R4, desc[UR4][R4.64] ;  /* 0x0000000404047981 */ /* 0x000ee4000c2e1b00 */
[----:B---3--:R-:W-:Y:S01]  /*0120*/  FADD R6, R6, R4 ;  /* 0x0000000406067221 */ /* 0x008fe20000000000 */
[----:B------:R-:W-:-:S05]  /*0130*/  FADD R7, R7, R5 ;  /* 0x0000000507077221 */ /* 0x000fca0000000000 */
[----:B------:R-:W-:Y:S01]  /*0140*/  STG.E.64 desc[UR4][R2.64], R6 ;  /* 0x0000000602007986 */ /* 0x000fe2000c101b04 */
[----:B------:R-:W-:Y:S05]  /*0150*/  EXIT ;  /* 0x000000000000794d */ /* 0x000fea0003800000 */
.L_x_0:
[----:B------:R-:W-:-:S00]  /*0160*/  BRA `(.L_x_0) ;  /* 0xfffffffc00fc7947 */ /* 0x000fc0000383ffff */
[----:B------:R-:W-:-:S00]  /*0170*/  NOP ;  /* 0x0000000000007918 */ /* 0x000fc00000000000 */
        /* <DEDUP_REMOVED lines=8> */
.L_x_1:


//--------------------- .nv.constant0.triton_poi_fused_convolution_25 --------------------------
	.section	.nv.constant0.triton_poi_fused_convolution_25,"a",@progbits
	.sectionflags	@""
	.align	4
.nv.constant0.triton_poi_fused_convolution_25:
	.zero		548
